//
// Generated by NVIDIA NVVM Compiler
//
// Compiler Build ID: CL-36424714
// Cuda compilation tools, release 13.0, V13.0.88
// Based on NVVM 20.0.0
//

.version 9.0
.target sm_100
.address_size 64

	// .globl	_Z14qkv_gpu_kernelPKfPf

.visible .entry _Z14qkv_gpu_kernelPKfPf(
	.param .u64 .ptr .align 1 _Z14qkv_gpu_kernelPKfPf_param_0,
	.param .u64 .ptr .align 1 _Z14qkv_gpu_kernelPKfPf_param_1
)
{
	.reg .pred 	%p<2>;
	.reg .b32 	%r<5>;
	.reg .b32 	%f<322>;
	.reg .b64 	%rd<7>;

	ld.param.u64 	%rd1, [_Z14qkv_gpu_kernelPKfPf_param_0];
	ld.param.u64 	%rd2, [_Z14qkv_gpu_kernelPKfPf_param_1];
	mov.u32 	%r2, %ctaid.x;
	mov.u32 	%r3, %ntid.x;
	mov.u32 	%r4, %tid.x;
	mad.lo.s32 	%r1, %r2, %r3, %r4;
	setp.gt.s32 	%p1, %r1, 63;
	@%p1 bra 	$L__BB0_2;
	cvta.to.global.u64 	%rd3, %rd1;
	cvta.to.global.u64 	%rd4, %rd2;
	ld.global.f32 	%f1, [%rd3];
	ld.global.f32 	%f2, [%rd3+256];
	mul.f32 	%f3, %f1, %f2;
	ld.global.f32 	%f4, [%rd3+512];
	fma.rn.f32 	%f5, %f3, %f4, 0f00000000;
	ld.global.f32 	%f6, [%rd3+4];
	ld.global.f32 	%f7, [%rd3+260];
	mul.f32 	%f8, %f6, %f7;
	ld.global.f32 	%f9, [%rd3+516];
	fma.rn.f32 	%f10, %f8, %f9, %f5;
	ld.global.f32 	%f11, [%rd3+8];
	ld.global.f32 	%f12, [%rd3+264];
	mul.f32 	%f13, %f11, %f12;
	ld.global.f32 	%f14, [%rd3+520];
	fma.rn.f32 	%f15, %f13, %f14, %f10;
	ld.global.f32 	%f16, [%rd3+12];
	ld.global.f32 	%f17, [%rd3+268];
	mul.f32 	%f18, %f16, %f17;
	ld.global.f32 	%f19, [%rd3+524];
	fma.rn.f32 	%f20, %f18, %f19, %f15;
	ld.global.f32 	%f21, [%rd3+16];
	ld.global.f32 	%f22, [%rd3+272];
	mul.f32 	%f23, %f21, %f22;
	ld.global.f32 	%f24, [%rd3+528];
	fma.rn.f32 	%f25, %f23, %f24, %f20;
	ld.global.f32 	%f26, [%rd3+20];
	ld.global.f32 	%f27, [%rd3+276];
	mul.f32 	%f28, %f26, %f27;
	ld.global.f32 	%f29, [%rd3+532];
	fma.rn.f32 	%f30, %f28, %f29, %f25;
	ld.global.f32 	%f31, [%rd3+24];
	ld.global.f32 	%f32, [%rd3+280];
	mul.f32 	%f33, %f31, %f32;
	ld.global.f32 	%f34, [%rd3+536];
	fma.rn.f32 	%f35, %f33, %f34, %f30;
	ld.global.f32 	%f36, [%rd3+28];
	ld.global.f32 	%f37, [%rd3+284];
	mul.f32 	%f38, %f36, %f37;
	ld.global.f32 	%f39, [%rd3+540];
	fma.rn.f32 	%f40, %f38, %f39, %f35;
	ld.global.f32 	%f41, [%rd3+32];
	ld.global.f32 	%f42, [%rd3+288];
	mul.f32 	%f43, %f41, %f42;
	ld.global.f32 	%f44, [%rd3+544];
	fma.rn.f32 	%f45, %f43, %f44, %f40;
	ld.global.f32 	%f46, [%rd3+36];
	ld.global.f32 	%f47, [%rd3+292];
	mul.f32 	%f48, %f46, %f47;
	ld.global.f32 	%f49, [%rd3+548];
	fma.rn.f32 	%f50, %f48, %f49, %f45;
	ld.global.f32 	%f51, [%rd3+40];
	ld.global.f32 	%f52, [%rd3+296];
	mul.f32 	%f53, %f51, %f52;
	ld.global.f32 	%f54, [%rd3+552];
	fma.rn.f32 	%f55, %f53, %f54, %f50;
	ld.global.f32 	%f56, [%rd3+44];
	ld.global.f32 	%f57, [%rd3+300];
	mul.f32 	%f58, %f56, %f57;
	ld.global.f32 	%f59, [%rd3+556];
	fma.rn.f32 	%f60, %f58, %f59, %f55;
	ld.global.f32 	%f61, [%rd3+48];
	ld.global.f32 	%f62, [%rd3+304];
	mul.f32 	%f63, %f61, %f62;
	ld.global.f32 	%f64, [%rd3+560];
	fma.rn.f32 	%f65, %f63, %f64, %f60;
	ld.global.f32 	%f66, [%rd3+52];
	ld.global.f32 	%f67, [%rd3+308];
	mul.f32 	%f68, %f66, %f67;
	ld.global.f32 	%f69, [%rd3+564];
	fma.rn.f32 	%f70, %f68, %f69, %f65;
	ld.global.f32 	%f71, [%rd3+56];
	ld.global.f32 	%f72, [%rd3+312];
	mul.f32 	%f73, %f71, %f72;
	ld.global.f32 	%f74, [%rd3+568];
	fma.rn.f32 	%f75, %f73, %f74, %f70;
	ld.global.f32 	%f76, [%rd3+60];
	ld.global.f32 	%f77, [%rd3+316];
	mul.f32 	%f78, %f76, %f77;
	ld.global.f32 	%f79, [%rd3+572];
	fma.rn.f32 	%f80, %f78, %f79, %f75;
	ld.global.f32 	%f81, [%rd3+64];
	ld.global.f32 	%f82, [%rd3+320];
	mul.f32 	%f83, %f81, %f82;
	ld.global.f32 	%f84, [%rd3+576];
	fma.rn.f32 	%f85, %f83, %f84, %f80;
	ld.global.f32 	%f86, [%rd3+68];
	ld.global.f32 	%f87, [%rd3+324];
	mul.f32 	%f88, %f86, %f87;
	ld.global.f32 	%f89, [%rd3+580];
	fma.rn.f32 	%f90, %f88, %f89, %f85;
	ld.global.f32 	%f91, [%rd3+72];
	ld.global.f32 	%f92, [%rd3+328];
	mul.f32 	%f93, %f91, %f92;
	ld.global.f32 	%f94, [%rd3+584];
	fma.rn.f32 	%f95, %f93, %f94, %f90;
	ld.global.f32 	%f96, [%rd3+76];
	ld.global.f32 	%f97, [%rd3+332];
	mul.f32 	%f98, %f96, %f97;
	ld.global.f32 	%f99, [%rd3+588];
	fma.rn.f32 	%f100, %f98, %f99, %f95;
	ld.global.f32 	%f101, [%rd3+80];
	ld.global.f32 	%f102, [%rd3+336];
	mul.f32 	%f103, %f101, %f102;
	ld.global.f32 	%f104, [%rd3+592];
	fma.rn.f32 	%f105, %f103, %f104, %f100;
	ld.global.f32 	%f106, [%rd3+84];
	ld.global.f32 	%f107, [%rd3+340];
	mul.f32 	%f108, %f106, %f107;
	ld.global.f32 	%f109, [%rd3+596];
	fma.rn.f32 	%f110, %f108, %f109, %f105;
	ld.global.f32 	%f111, [%rd3+88];
	ld.global.f32 	%f112, [%rd3+344];
	mul.f32 	%f113, %f111, %f112;
	ld.global.f32 	%f114, [%rd3+600];
	fma.rn.f32 	%f115, %f113, %f114, %f110;
	ld.global.f32 	%f116, [%rd3+92];
	ld.global.f32 	%f117, [%rd3+348];
	mul.f32 	%f118, %f116, %f117;
	ld.global.f32 	%f119, [%rd3+604];
	fma.rn.f32 	%f120, %f118, %f119, %f115;
	ld.global.f32 	%f121, [%rd3+96];
	ld.global.f32 	%f122, [%rd3+352];
	mul.f32 	%f123, %f121, %f122;
	ld.global.f32 	%f124, [%rd3+608];
	fma.rn.f32 	%f125, %f123, %f124, %f120;
	ld.global.f32 	%f126, [%rd3+100];
	ld.global.f32 	%f127, [%rd3+356];
	mul.f32 	%f128, %f126, %f127;
	ld.global.f32 	%f129, [%rd3+612];
	fma.rn.f32 	%f130, %f128, %f129, %f125;
	ld.global.f32 	%f131, [%rd3+104];
	ld.global.f32 	%f132, [%rd3+360];
	mul.f32 	%f133, %f131, %f132;
	ld.global.f32 	%f134, [%rd3+616];
	fma.rn.f32 	%f135, %f133, %f134, %f130;
	ld.global.f32 	%f136, [%rd3+108];
	ld.global.f32 	%f137, [%rd3+364];
	mul.f32 	%f138, %f136, %f137;
	ld.global.f32 	%f139, [%rd3+620];
	fma.rn.f32 	%f140, %f138, %f139, %f135;
	ld.global.f32 	%f141, [%rd3+112];
	ld.global.f32 	%f142, [%rd3+368];
	mul.f32 	%f143, %f141, %f142;
	ld.global.f32 	%f144, [%rd3+624];
	fma.rn.f32 	%f145, %f143, %f144, %f140;
	ld.global.f32 	%f146, [%rd3+116];
	ld.global.f32 	%f147, [%rd3+372];
	mul.f32 	%f148, %f146, %f147;
	ld.global.f32 	%f149, [%rd3+628];
	fma.rn.f32 	%f150, %f148, %f149, %f145;
	ld.global.f32 	%f151, [%rd3+120];
	ld.global.f32 	%f152, [%rd3+376];
	mul.f32 	%f153, %f151, %f152;
	ld.global.f32 	%f154, [%rd3+632];
	fma.rn.f32 	%f155, %f153, %f154, %f150;
	ld.global.f32 	%f156, [%rd3+124];
	ld.global.f32 	%f157, [%rd3+380];
	mul.f32 	%f158, %f156, %f157;
	ld.global.f32 	%f159, [%rd3+636];
	fma.rn.f32 	%f160, %f158, %f159, %f155;
	ld.global.f32 	%f161, [%rd3+128];
	ld.global.f32 	%f162, [%rd3+384];
	mul.f32 	%f163, %f161, %f162;
	ld.global.f32 	%f164, [%rd3+640];
	fma.rn.f32 	%f165, %f163, %f164, %f160;
	ld.global.f32 	%f166, [%rd3+132];
	ld.global.f32 	%f167, [%rd3+388];
	mul.f32 	%f168, %f166, %f167;
	ld.global.f32 	%f169, [%rd3+644];
	fma.rn.f32 	%f170, %f168, %f169, %f165;
	ld.global.f32 	%f171, [%rd3+136];
	ld.global.f32 	%f172, [%rd3+392];
	mul.f32 	%f173, %f171, %f172;
	ld.global.f32 	%f174, [%rd3+648];
	fma.rn.f32 	%f175, %f173, %f174, %f170;
	ld.global.f32 	%f176, [%rd3+140];
	ld.global.f32 	%f177, [%rd3+396];
	mul.f32 	%f178, %f176, %f177;
	ld.global.f32 	%f179, [%rd3+652];
	fma.rn.f32 	%f180, %f178, %f179, %f175;
	ld.global.f32 	%f181, [%rd3+144];
	ld.global.f32 	%f182, [%rd3+400];
	mul.f32 	%f183, %f181, %f182;
	ld.global.f32 	%f184, [%rd3+656];
	fma.rn.f32 	%f185, %f183, %f184, %f180;
	ld.global.f32 	%f186, [%rd3+148];
	ld.global.f32 	%f187, [%rd3+404];
	mul.f32 	%f188, %f186, %f187;
	ld.global.f32 	%f189, [%rd3+660];
	fma.rn.f32 	%f190, %f188, %f189, %f185;
	ld.global.f32 	%f191, [%rd3+152];
	ld.global.f32 	%f192, [%rd3+408];
	mul.f32 	%f193, %f191, %f192;
	ld.global.f32 	%f194, [%rd3+664];
	fma.rn.f32 	%f195, %f193, %f194, %f190;
	ld.global.f32 	%f196, [%rd3+156];
	ld.global.f32 	%f197, [%rd3+412];
	mul.f32 	%f198, %f196, %f197;
	ld.global.f32 	%f199, [%rd3+668];
	fma.rn.f32 	%f200, %f198, %f199, %f195;
	ld.global.f32 	%f201, [%rd3+160];
	ld.global.f32 	%f202, [%rd3+416];
	mul.f32 	%f203, %f201, %f202;
	ld.global.f32 	%f204, [%rd3+672];
	fma.rn.f32 	%f205, %f203, %f204, %f200;
	ld.global.f32 	%f206, [%rd3+164];
	ld.global.f32 	%f207, [%rd3+420];
	mul.f32 	%f208, %f206, %f207;
	ld.global.f32 	%f209, [%rd3+676];
	fma.rn.f32 	%f210, %f208, %f209, %f205;
	ld.global.f32 	%f211, [%rd3+168];
	ld.global.f32 	%f212, [%rd3+424];
	mul.f32 	%f213, %f211, %f212;
	ld.global.f32 	%f214, [%rd3+680];
	fma.rn.f32 	%f215, %f213, %f214, %f210;
	ld.global.f32 	%f216, [%rd3+172];
	ld.global.f32 	%f217, [%rd3+428];
	mul.f32 	%f218, %f216, %f217;
	ld.global.f32 	%f219, [%rd3+684];
	fma.rn.f32 	%f220, %f218, %f219, %f215;
	ld.global.f32 	%f221, [%rd3+176];
	ld.global.f32 	%f222, [%rd3+432];
	mul.f32 	%f223, %f221, %f222;
	ld.global.f32 	%f224, [%rd3+688];
	fma.rn.f32 	%f225, %f223, %f224, %f220;
	ld.global.f32 	%f226, [%rd3+180];
	ld.global.f32 	%f227, [%rd3+436];
	mul.f32 	%f228, %f226, %f227;
	ld.global.f32 	%f229, [%rd3+692];
	fma.rn.f32 	%f230, %f228, %f229, %f225;
	ld.global.f32 	%f231, [%rd3+184];
	ld.global.f32 	%f232, [%rd3+440];
	mul.f32 	%f233, %f231, %f232;
	ld.global.f32 	%f234, [%rd3+696];
	fma.rn.f32 	%f235, %f233, %f234, %f230;
	ld.global.f32 	%f236, [%rd3+188];
	ld.global.f32 	%f237, [%rd3+444];
	mul.f32 	%f238, %f236, %f237;
	ld.global.f32 	%f239, [%rd3+700];
	fma.rn.f32 	%f240, %f238, %f239, %f235;
	ld.global.f32 	%f241, [%rd3+192];
	ld.global.f32 	%f242, [%rd3+448];
	mul.f32 	%f243, %f241, %f242;
	ld.global.f32 	%f244, [%rd3+704];
	fma.rn.f32 	%f245, %f243, %f244, %f240;
	ld.global.f32 	%f246, [%rd3+196];
	ld.global.f32 	%f247, [%rd3+452];
	mul.f32 	%f248, %f246, %f247;
	ld.global.f32 	%f249, [%rd3+708];
	fma.rn.f32 	%f250, %f248, %f249, %f245;
	ld.global.f32 	%f251, [%rd3+200];
	ld.global.f32 	%f252, [%rd3+456];
	mul.f32 	%f253, %f251, %f252;
	ld.global.f32 	%f254, [%rd3+712];
	fma.rn.f32 	%f255, %f253, %f254, %f250;
	ld.global.f32 	%f256, [%rd3+204];
	ld.global.f32 	%f257, [%rd3+460];
	mul.f32 	%f258, %f256, %f257;
	ld.global.f32 	%f259, [%rd3+716];
	fma.rn.f32 	%f260, %f258, %f259, %f255;
	ld.global.f32 	%f261, [%rd3+208];
	ld.global.f32 	%f262, [%rd3+464];
	mul.f32 	%f263, %f261, %f262;
	ld.global.f32 	%f264, [%rd3+720];
	fma.rn.f32 	%f265, %f263, %f264, %f260;
	ld.global.f32 	%f266, [%rd3+212];
	ld.global.f32 	%f267, [%rd3+468];
	mul.f32 	%f268, %f266, %f267;
	ld.global.f32 	%f269, [%rd3+724];
	fma.rn.f32 	%f270, %f268, %f269, %f265;
	ld.global.f32 	%f271, [%rd3+216];
	ld.global.f32 	%f272, [%rd3+472];
	mul.f32 	%f273, %f271, %f272;
	ld.global.f32 	%f274, [%rd3+728];
	fma.rn.f32 	%f275, %f273, %f274, %f270;
	ld.global.f32 	%f276, [%rd3+220];
	ld.global.f32 	%f277, [%rd3+476];
	mul.f32 	%f278, %f276, %f277;
	ld.global.f32 	%f279, [%rd3+732];
	fma.rn.f32 	%f280, %f278, %f279, %f275;
	ld.global.f32 	%f281, [%rd3+224];
	ld.global.f32 	%f282, [%rd3+480];
	mul.f32 	%f283, %f281, %f282;
	ld.global.f32 	%f284, [%rd3+736];
	fma.rn.f32 	%f285, %f283, %f284, %f280;
	ld.global.f32 	%f286, [%rd3+228];
	ld.global.f32 	%f287, [%rd3+484];
	mul.f32 	%f288, %f286, %f287;
	ld.global.f32 	%f289, [%rd3+740];
	fma.rn.f32 	%f290, %f288, %f289, %f285;
	ld.global.f32 	%f291, [%rd3+232];
	ld.global.f32 	%f292, [%rd3+488];
	mul.f32 	%f293, %f291, %f292;
	ld.global.f32 	%f294, [%rd3+744];
	fma.rn.f32 	%f295, %f293, %f294, %f290;
	ld.global.f32 	%f296, [%rd3+236];
	ld.global.f32 	%f297, [%rd3+492];
	mul.f32 	%f298, %f296, %f297;
	ld.global.f32 	%f299, [%rd3+748];
	fma.rn.f32 	%f300, %f298, %f299, %f295;
	ld.global.f32 	%f301, [%rd3+240];
	ld.global.f32 	%f302, [%rd3+496];
	mul.f32 	%f303, %f301, %f302;
	ld.global.f32 	%f304, [%rd3+752];
	fma.rn.f32 	%f305, %f303, %f304, %f300;
	ld.global.f32 	%f306, [%rd3+244];
	ld.global.f32 	%f307, [%rd3+500];
	mul.f32 	%f308, %f306, %f307;
	ld.global.f32 	%f309, [%rd3+756];
	fma.rn.f32 	%f310, %f308, %f309, %f305;
	ld.global.f32 	%f311, [%rd3+248];
	ld.global.f32 	%f312, [%rd3+504];
	mul.f32 	%f313, %f311, %f312;
	ld.global.f32 	%f314, [%rd3+760];
	fma.rn.f32 	%f315, %f313, %f314, %f310;
	ld.global.f32 	%f316, [%rd3+252];
	ld.global.f32 	%f317, [%rd3+508];
	mul.f32 	%f318, %f316, %f317;
	ld.global.f32 	%f319, [%rd3+764];
	fma.rn.f32 	%f320, %f318, %f319, %f315;
	mul.f32 	%f321, %f320, 0f3E000000;
	mul.wide.s32 	%rd5, %r1, 4;
	add.s64 	%rd6, %rd4, %rd5;
	st.global.f32 	[%rd6], %f321;
$L__BB0_2:
	ret;

}


// ===== COMPILED SASS (sm_100) =====

	.target	sm_100

	.elftype	@"ET_EXEC"


//--------------------- .note.nv.tkinfo           --------------------------
	.section	.note.nv.tkinfo,"",@"SHT_NOTE"
	.sectionflags	@"SHF_NOTE_NV_TKINFO"
	.tkinfo
        /*0018*/ 	.word	0x00000002
        /*0030*/ 	.string	""
        /*0030*/ 	.string	"ptxas"
        /*0030*/ 	.string	"Cuda compilation tools, release 13.0, V13.0.88"
        /*0030*/ 	.string	"Build cuda_13.0.r13.0/compiler.36424714_0"
        /*0030*/ 	.string	"-arch sm_100 -m 64 "



//--------------------- .note.nv.cuinfo           --------------------------
	.section	.note.nv.cuinfo,"",@"SHT_NOTE"
	.sectionflags	@"SHF_NOTE_NV_CUINFO"
        /*0018*/ 	.short	0x0002
        /*001a*/ 	.short	0x0064
        /*001c*/ 	.short	0x0082
	.zero		2


//--------------------- .nv.info                  --------------------------
	.section	.nv.info,"",@"SHT_CUDA_INFO"
	.align	4


	//----- nvinfo : EIATTR_REGCOUNT
	.align		4
        /*0000*/ 	.byte	0x04, 0x2f
        /*0002*/ 	.short	(.L_1 - .L_0)
	.align		4
.L_0:
        /*0004*/ 	.word	index@(_Z14qkv_gpu_kernelPKfPf)
        /*0008*/ 	.word	0x0000001e


	//----- nvinfo : EIATTR_FRAME_SIZE
	.align		4
.L_1:
        /*000c*/ 	.byte	0x04, 0x11
        /*000e*/ 	.short	(.L_3 - .L_2)
	.align		4
.L_2:
        /*0010*/ 	.word	index@(_Z14qkv_gpu_kernelPKfPf)
        /*0014*/ 	.word	0x00000000


	//----- nvinfo : EIATTR_MIN_STACK_SIZE
	.align		4
.L_3:
        /*0018*/ 	.byte	0x04, 0x12
        /*001a*/ 	.short	(.L_5 - .L_4)
	.align		4
.L_4:
        /*001c*/ 	.word	index@(_Z14qkv_gpu_kernelPKfPf)
        /*0020*/ 	.word	0x00000000
.L_5:


//--------------------- .nv.compat                --------------------------
	.section	.nv.compat,"",@"SHT_CUDA_COMPAT_INFO"
	.align	4
        /*0000*/ 	.byte	0x02, 0x09, 0x00, 0x00, 0x02, 0x02, 0x01, 0x00, 0x02, 0x05, 0x05, 0x00, 0x03, 0x07, 0x01, 0x01
        /*0010*/ 	.byte	0x02, 0x03, 0x00, 0x00, 0x02, 0x06, 0x01, 0x00, 0x04, 0x0b, 0x08, 0x00, 0x09, 0x00, 0x00, 0x00
        /*0020*/ 	.byte	0x00, 0x00, 0x00, 0x00


//--------------------- .nv.info._Z14qkv_gpu_kernelPKfPf --------------------------
	.section	.nv.info._Z14qkv_gpu_kernelPKfPf,"",@"SHT_CUDA_INFO"
	.sectionflags	@""
	.align	4


	//----- nvinfo : EIATTR_CUDA_API_VERSION
	.align		4
        /*0000*/ 	.byte	0x04, 0x37
        /*0002*/ 	.short	(.L_7 - .L_6)
.L_6:
        /*0004*/ 	.word	0x00000082


	//----- nvinfo : EIATTR_KPARAM_INFO
	.align		4
.L_7:
        /*0008*/ 	.byte	0x04, 0x17
        /*000a*/ 	.short	(.L_9 - .L_8)
.L_8:
        /*000c*/ 	.word	0x00000000
        /*0010*/ 	.short	0x0001
        /*0012*/ 	.short	0x0008
        /*0014*/ 	.byte	0x00, 0xf5, 0x21, 0x00


	//----- nvinfo : EIATTR_KPARAM_INFO
	.align		4
.L_9:
        /*0018*/ 	.byte	0x04, 0x17
        /*001a*/ 	.short	(.L_11 - .L_10)
.L_10:
        /*001c*/ 	.word	0x00000000
        /*0020*/ 	.short	0x0000
        /*0022*/ 	.short	0x0000
        /*0024*/ 	.byte	0x00, 0xf5, 0x21, 0x00


	//----- nvinfo : EIATTR_SPARSE_MMA_MASK
	.align		4
.L_11:
        /*0028*/ 	.byte	0x03, 0x50
        /*002a*/ 	.short	0x0000


	//----- nvinfo : EIATTR_MAXREG_COUNT
	.align		4
        /*002c*/ 	.byte	0x03, 0x1b
        /*002e*/ 	.short	0x00ff


	//----- nvinfo : EIATTR_MERCURY_ISA_VERSION
	.align		4
        /*0030*/ 	.byte	0x03, 0x5f
        /*0032*/ 	.short	0x0101


	//----- nvinfo : EIATTR_VRC_CTA_INIT_COUNT
	.align		4
        /*0034*/ 	.byte	0x02, 0x4a
	.zero		1
	.zero		1


	//----- nvinfo : EIATTR_EXIT_INSTR_OFFSETS
	.align		4
        /*0038*/ 	.byte	0x04, 0x1c
        /*003a*/ 	.short	(.L_13 - .L_12)


	//   ....[0]....
.L_12:
        /*003c*/ 	.word	0x00000060


	//   ....[1]....
        /*0040*/ 	.word	0x000014d0


	//----- nvinfo : EIATTR_CBANK_PARAM_SIZE
	.align		4
.L_13:
        /*0044*/ 	.byte	0x03, 0x19
        /*0046*/ 	.short	0x0010


	//----- nvinfo : EIATTR_PARAM_CBANK
	.align		4
        /*0048*/ 	.byte	0x04, 0x0a
        /*004a*/ 	.short	(.L_15 - .L_14)
	.align		4
.L_14:
        /*004c*/ 	.word	index@(.nv.constant0._Z14qkv_gpu_kernelPKfPf)
        /*0050*/ 	.short	0x0380
        /*0052*/ 	.short	0x0010


	//----- nvinfo : EIATTR_SW_WAR
	.align		4
.L_15:
        /*0054*/ 	.byte	0x04, 0x36
        /*0056*/ 	.short	(.L_17 - .L_16)
.L_16:
        /*0058*/ 	.word	0x00000008
.L_17:


//--------------------- .nv.callgraph             --------------------------
	.section	.nv.callgraph,"",@"SHT_CUDA_CALLGRAPH"
	.align	4
	.sectionentsize	8
	.align		4
        /*0000*/ 	.word	0x00000000
	.align		4
        /*0004*/ 	.word	0xffffffff
	.align		4
        /*0008*/ 	.word	0x00000000
	.align		4
        /*000c*/ 	.word	0xfffffffe
	.align		4
        /*0010*/ 	.word	0x00000000
	.align		4
        /*0014*/ 	.word	0xfffffffd
	.align		4
        /*0018*/ 	.word	0x00000000
	.align		4
        /*001c*/ 	.word	0xfffffffc


//--------------------- .text._Z14qkv_gpu_kernelPKfPf --------------------------
	.section	.text._Z14qkv_gpu_kernelPKfPf,"ax",@progbits
	.align	128
        .global         _Z14qkv_gpu_kernelPKfPf
        .type           _Z14qkv_gpu_kernelPKfPf,@function
        .size           _Z14qkv_gpu_kernelPKfPf,(.L_x_1 - _Z14qkv_gpu_kernelPKfPf)
        .other          _Z14qkv_gpu_kernelPKfPf,@"STO_CUDA_ENTRY STV_DEFAULT"
_Z14qkv_gpu_kernelPKfPf:
.text._Z14qkv_gpu_kernelPKfPf:
[----:B------:R-:W-:Y:S01]  /*0000*/  LDC R1, c[0x0][0x37c] ;  /* 0x0000df00ff017b82 */ /* 0x000fe20000000800 */
[----:B------:R-:W0:Y:S07]  /*0010*/  S2R R3, SR_TID.X ;  /* 0x0000000000037919 */ /* 0x000e2e0000002100 */
[----:B------:R-:W0:Y:S08]  /*0020*/  S2UR UR4, SR_CTAID.X ;  /* 0x00000000000479c3 */ /* 0x000e300000002500 */
[----:B------:R-:W0:Y:S02]  /*0030*/  LDC R4, c[0x0][0x360] ;  /* 0x0000d800ff047b82 */ /* 0x000e240000000800 */
[----:B0-----:R-:W-:-:S05]  /*0040*/  IMAD R4, R4, UR4, R3 ;  /* 0x0000000404047c24 */ /* 0x001fca000f8e0203 */
[----:B------:R-:W-:-:S13]  /*0050*/  ISETP.GT.AND P0, PT, R4, 0x3f, PT ;  /* 0x0000003f0400780c */ /* 0x000fda0003f04270 */
[----:B------:R-:W-:Y:S05]  /*0060*/  @P0 EXIT ;  /* 0x000000000000094d */ /* 0x000fea0003800000 */
[----:B------:R-:W0:Y:S01]  /*0070*/  LDC.64 R2, c[0x0][0x380] ;  /* 0x0000e000ff027b82 */ /* 0x000e220000000a00 */
[----:B------:R-:W0:Y:S02]  /*0080*/  LDCU.64 UR4, c[0x0][0x358] ;  /* 0x00006b00ff0477ac */ /* 0x000e240008000a00 */
[----:B0-----:R-:W2:Y:S04]  /*0090*/  LDG.E R0, desc[UR4][R2.64] ;  /* 0x0000000402007981 */ /* 0x001ea8000c1e1900 */
[----:B------:R-:W2:Y:S04]  /*00a0*/  LDG.E R11, desc[UR4][R2.64+0x100] ;  /* 0x00010004020b7981 */ /* 0x000ea8000c1e1900 */
[----:B------:R-:W3:Y:S04]  /*00b0*/  LDG.E R25, desc[UR4][R2.64+0x200] ;  /* 0x0002000402197981 */ /* 0x000ee8000c1e1900 */
[----:B------:R-:W4:Y:S04]  /*00c0*/  LDG.E R10, desc[UR4][R2.64+0x4] ;  /* 0x00000404020a7981 */ /* 0x000f28000c1e1900 */
[----:B------:R-:W4:Y:S04]  /*00d0*/  LDG.E R27, desc[UR4][R2.64+0x104] ;  /* 0x00010404021b7981 */ /* 0x000f28000c1e1900 */
[----:B------:R-:W5:Y:S04]  /*00e0*/  LDG.E R12, desc[UR4][R2.64+0x204] ;  /* 0x00020404020c7981 */ /* 0x000f68000c1e1900 */
        /* <DEDUP_REMOVED lines=17> */
[----:B------:R-:W5:Y:S01]  /*0200*/  LDG.E R16, desc[UR4][R2.64+0x220] ;  /* 0x0002200402107981 */ /* 0x000f62000c1e1900 */
[----:B--2---:R-:W-:-:S03]  /*0210*/  FMUL R0, R0, R11 ;  /* 0x0000000b00007220 */ /* 0x004fc60000400000 */
[----:B------:R-:W2:Y:S01]  /*0220*/  LDG.E R11, desc[UR4][R2.64+0x20] ;  /* 0x00002004020b7981 */ /* 0x000ea2000c1e1900 */
[----:B---3--:R-:W-:Y:S01]  /*0230*/  FFMA R0, R0, R25, RZ ;  /* 0x0000001900007223 */ /* 0x008fe200000000ff */
[----:B----4-:R-:W-:Y:S02]  /*0240*/  FMUL R27, R10, R27 ;  /* 0x0000001b0a1b7220 */ /* 0x010fe40000400000 */
[----:B------:R-:W3:Y:S02]  /*0250*/  LDG.E R10, desc[UR4][R2.64+0x21c] ;  /* 0x00021c04020a7981 */ /* 0x000ee4000c1e1900 */
[----:B-----5:R-:W-:Y:S02]  /*0260*/  FFMA R0, R27, R12, R0 ;  /* 0x0000000c1b007223 */ /* 0x020fe40000000000 */
[----:B------:R-:W2:Y:S01]  /*0270*/  LDG.E R12, desc[UR4][R2.64+0x120] ;  /* 0x00012004020c7981 */ /* 0x000ea2000c1e1900 */
[----:B------:R-:W-:-:S03]  /*0280*/  FMUL R25, R14, R15 ;  /* 0x0000000f0e197220 */ /* 0x000fc60000400000 */
[----:B------:R-:W4:Y:S04]  /*0290*/  LDG.E R14, desc[UR4][R2.64+0x24] ;  /* 0x00002404020e7981 */ /* 0x000f28000c1e1900 */
[----:B------:R-:W4:Y:S01]  /*02a0*/  LDG.E R15, desc[UR4][R2.64+0x124] ;  /* 0x00012404020f7981 */ /* 0x000f22000c1e1900 */
[----:B------:R-:W-:-:S03]  /*02b0*/  FFMA R25, R25, R5, R0 ;  /* 0x0000000519197223 */ /* 0x000fc60000000000 */
[----:B------:R-:W5:Y:S01]  /*02c0*/  LDG.E R5, desc[UR4][R2.64+0x224] ;  /* 0x0002240402057981 */ /* 0x000f62000c1e1900 */
[----:B------:R-:W-:-:S03]  /*02d0*/  FMUL R26, R9, R26 ;  /* 0x0000001a091a7220 */ /* 0x000fc60000400000 */
[----:B------:R-:W5:Y:S04]  /*02e0*/  LDG.E R0, desc[UR4][R2.64+0x28] ;  /* 0x0000280402007981 */ /* 0x000f68000c1e1900 */
[----:B------:R-:W5:Y:S01]  /*02f0*/  LDG.E R9, desc[UR4][R2.64+0x128] ;  /* 0x0001280402097981 */ /* 0x000f62000c1e1900 */
        /* <DEDUP_REMOVED lines=20> */
[----:B---3--:R-:W-:-:S03]  /*0440*/  FFMA R25, R26, R10, R25 ;  /* 0x0000000a1a197223 */ /* 0x008fc60000000019 */
[----:B------:R-:W3:Y:S01]  /*0450*/  LDG.E R10, desc[UR4][R2.64+0x238] ;  /* 0x00023804020a7981 */ /* 0x000ee2000c1e1900 */
[----:B--2---:R-:W-:-:S03]  /*0460*/  FMUL R12, R11, R12 ;  /* 0x0000000c0b0c7220 */ /* 0x004fc60000400000 */
[----:B------:R-:W2:Y:S01]  /*0470*/  LDG.E R11, desc[UR4][R2.64+0x3c] ;  /* 0x00003c04020b7981 */ /* 0x000ea2000c1e1900 */
[----:B------:R-:W-:-:S03]  /*0480*/  FFMA R26, R12, R16, R25 ;  /* 0x000000100c1a7223 */ /* 0x000fc60000000019 */
[----:B------:R-:W2:Y:S04]  /*0490*/  LDG.E R12, desc[UR4][R2.64+0x13c] ;  /* 0x00013c04020c7981 */ /* 0x000ea8000c1e1900 */
[----:B------:R-:W2:Y:S01]  /*04a0*/  LDG.E R16, desc[UR4][R2.64+0x23c] ;  /* 0x00023c0402107981 */ /* 0x000ea2000c1e1900 */
[----:B----4-:R-:W-:-:S03]  /*04b0*/  FMUL R25, R14, R15 ;  /* 0x0000000f0e197220 */ /* 0x010fc60000400000 */
[----:B------:R-:W4:Y:S04]  /*04c0*/  LDG.E R14, desc[UR4][R2.64+0x40] ;  /* 0x00004004020e7981 */ /* 0x000f28000c1e1900 */
[----:B------:R-:W4:Y:S01]  /*04d0*/  LDG.E R15, desc[UR4][R2.64+0x140] ;  /* 0x00014004020f7981 */ /* 0x000f22000c1e1900 */
[----:B-----5:R-:W-:-:S03]  /*04e0*/  FFMA R25, R25, R5, R26 ;  /* 0x0000000519197223 */ /* 0x020fc6000000001a */
        /* <DEDUP_REMOVED lines=52> */
[----:B------:R-:W5:Y:S01]  /*0830*/  LDG.E R24, desc[UR4][R2.64+0x268] ;  /* 0x0002680402187981 */ /* 0x000f62000c1e1900 */
[----:B------:R-:W-:-:S03]  /*0840*/  FFMA R25, R25, R13, R26 ;  /* 0x0000000d19197223 */ /* 0x000fc6000000001a */
[----:B------:R-:W5:Y:S04]  /*0850*/  LDG.E R23, desc[UR4][R2.64+0x16c] ;  /* 0x00016c0402177981 */ /* 0x000f68000c1e1900 */
[----:B------:R-:W5:Y:S01]  /*0860*/  LDG.E R13, desc[UR4][R2.64+0x170] ;  /* 0x00017004020d7981 */ /* 0x000f62000c1e1900 */
[----:B------:R-:W-:-:S03]  /*0870*/  FMUL R26, R17, R18 ;  /* 0x00000012111a7220 */ /* 0x000fc60000400000 */
[----:B------:R-:W5:Y:S04]  /*0880*/  LDG.E R17, desc[UR4][R2.64+0x26c] ;  /* 0x00026c0402117981 */ /* 0x000f68000c1e1900 */
[----:B------:R-:W5:Y:S01]  /*0890*/  LDG.E R18, desc[UR4][R2.64+0x70] ;  /* 0x0000700402127981 */ /* 0x000f62000c1e1900 */
[----:B---3--:R-:W-:-:S03]  /*08a0*/  FFMA R25, R26, R10, R25 ;  /* 0x0000000a1a197223 */ /* 0x008fc60000000019 */
[----:B------:R-:W3:Y:S01]  /*08b0*/  LDG.E R10, desc[UR4][R2.64+0x74] ;  /* 0x00007404020a7981 */ /* 0x000ee2000c1e1900 */
[----:B--2---:R-:W-:-:S04]  /*08c0*/  FMUL R12, R11, R12 ;  /* 0x0000000c0b0c7220 */ /* 0x004fc80000400000 */
[----:B----4-:R-:W-:Y:S02]  /*08d0*/  FFMA R14, R12, R14, R25 ;  /* 0x0000000e0c0e7223 */ /* 0x010fe40000000019 */
[----:B------:R-:W2:Y:S01]  /*08e0*/  LDG.E R12, desc[UR4][R2.64+0x270] ;  /* 0x00027004020c7981 */ /* 0x000ea2000c1e1900 */
[----:B------:R-:W-:-:S03]  /*08f0*/  FMUL R11, R15, R16 ;  /* 0x000000100f0b7220 */ /* 0x000fc60000400000 */
[----:B------:R-:W3:Y:S01]  /*0900*/  LDG.E R15, desc[UR4][R2.64+0x174] ;  /* 0x00017404020f7981 */ /* 0x000ee2000c1e1900 */
[----:B-----5:R-:W-:-:S03]  /*0910*/  FFMA R25, R11, R5, R14 ;  /* 0x000000050b197223 */ /* 0x020fc6000000000e */
[----:B------:R-:W4:Y:S04]  /*0920*/  LDG.E R16, desc[UR4][R2.64+0x274] ;  /* 0x0002740402107981 */ /* 0x000f28000c1e1900 */
[----:B------:R-:W5:Y:S04]  /*0930*/  LDG.E R14, desc[UR4][R2.64+0x78] ;  /* 0x00007804020e7981 */ /* 0x000f68000c1e1900 */
[----:B------:R-:W5:Y:S01]  /*0940*/  LDG.E R5, desc[UR4][R2.64+0x178] ;  /* 0x0001780402057981 */ /* 0x000f62000c1e1900 */
[----:B------:R-:W-:-:S03]  /*0950*/  FMUL R26, R0, R9 ;  /* 0x00000009001a7220 */ /* 0x000fc60000400000 */
[----:B------:R-:W5:Y:S04]  /*0960*/  LDG.E R11, desc[UR4][R2.64+0x278] ;  /* 0x00027804020b7981 */ /* 0x000f68000c1e1900 */
        /* <DEDUP_REMOVED lines=12> */
[----:B------:R-:W-:Y:S01]  /*0a30*/  FFMA R26, R26, R24, R25 ;  /* 0x000000181a1a7223 */ /* 0x000fe20000000019 */
[----:B------:R-:W-:Y:S02]  /*0a40*/  FMUL R25, R22, R23 ;  /* 0x0000001716197220 */ /* 0x000fe40000400000 */
[----:B------:R-:W5:Y:S02]  /*0a50*/  LDG.E R24, desc[UR4][R2.64+0x284] ;  /* 0x0002840402187981 */ /* 0x000f64000c1e1900 */
[----:B------:R-:W-:-:S02]  /*0a60*/  FFMA R25, R25, R17, R26 ;  /* 0x0000001119197223 */ /* 0x000fc4000000001a */
[----:B------:R-:W5:Y:S04]  /*0a70*/  LDG.E R23, desc[UR4][R2.64+0x88] ;  /* 0x0000880402177981 */ /* 0x000f68000c1e1900 */
[----:B------:R-:W5:Y:S01]  /*0a80*/  LDG.E R22, desc[UR4][R2.64+0x188] ;  /* 0x0001880402167981 */ /* 0x000f62000c1e1900 */
[----:B------:R-:W-:-:S03]  /*0a90*/  FMUL R26, R18, R13 ;  /* 0x0000000d121a7220 */ /* 0x000fc60000400000 */
[----:B------:R-:W5:Y:S04]  /*0aa0*/  LDG.E R13, desc[UR4][R2.64+0x288] ;  /* 0x00028804020d7981 */ /* 0x000f68000c1e1900 */
[----:B------:R-:W5:Y:S04]  /*0ab0*/  LDG.E R17, desc[UR4][R2.64+0x8c] ;  /* 0x00008c0402117981 */ /* 0x000f68000c1e1900 */
[----:B------:R-:W5:Y:S01]  /*0ac0*/  LDG.E R18, desc[UR4][R2.64+0x18c] ;  /* 0x00018c0402127981 */ /* 0x000f62000c1e1900 */
[----:B--2---:R-:W-:Y:S01]  /*0ad0*/  FFMA R25, R26, R12, R25 ;  /* 0x0000000c1a197223 */ /* 0x004fe20000000019 */
[----:B---3--:R-:W-:-:S02]  /*0ae0*/  FMUL R10, R10, R15 ;  /* 0x0000000f0a0a7220 */ /* 0x008fc40000400000 */
[----:B------:R-:W2:Y:S02]  /*0af0*/  LDG.E R15, desc[UR4][R2.64+0x90] ;  /* 0x00009004020f7981 */ /* 0x000ea4000c1e1900 */
[----:B----4-:R-:W-:Y:S02]  /*0b00*/  FFMA R16, R10, R16, R25 ;  /* 0x000000100a107223 */ /* 0x010fe40000000019 */
[----:B------:R-:W2:Y:S01]  /*0b10*/  LDG.E R10, desc[UR4][R2.64+0x190] ;  /* 0x00019004020a7981 */ /* 0x000ea2000c1e1900 */
[----:B-----5:R-:W-:-:S03]  /*0b20*/  FMUL R25, R14, R5 ;  /* 0x000000050e197220 */ /* 0x020fc60000400000 */
[----:B------:R-:W3:Y:S01]  /*0b30*/  LDG.E R5, desc[UR4][R2.64+0x28c] ;  /* 0x00028c0402057981 */ /* 0x000ee2000c1e1900 */
[----:B------:R-:W-:-:S03]  /*0b40*/  FFMA R25, R25, R11, R16 ;  /* 0x0000000b19197223 */ /* 0x000fc60000000010 */
[----:B------:R-:W4:Y:S04]  /*0b50*/  LDG.E R11, desc[UR4][R2.64+0x290] ;  /* 0x00029004020b7981 */ /* 0x000f28000c1e1900 */
[----:B------:R-:W5:Y:S01]  /*0b60*/  LDG.E R14, desc[UR4][R2.64+0x298] ;  /* 0x00029804020e7981 */ /* 0x000f62000c1e1900 */
[----:B------:R-:W-:-:S03]  /*0b70*/  FMUL R12, R9, R0 ;  /* 0x00000000090c7220 */ /* 0x000fc60000400000 */
[----:B------:R-:W5:Y:S04]  /*0b80*/  LDG.E R9, desc[UR4][R2.64+0x94] ;  /* 0x0000940402097981 */ /* 0x000f68000c1e1900 */
[----:B------:R-:W5:Y:S01]  /*0b90*/  LDG.E R0, desc[UR4][R2.64+0x194] ;  /* 0x0001940402007981 */ /* 0x000f62000c1e1900 */
[----:B------:R-:W-:-:S03]  /*0ba0*/  FFMA R16, R12, R6, R25 ;  /* 0x000000060c107223 */ /* 0x000fc60000000019 */
[----:B------:R-:W5:Y:S04]  /*0bb0*/  LDG.E R6, desc[UR4][R2.64+0x294] ;  /* 0x0002940402067981 */ /* 0x000f68000c1e1900 */
[----:B------:R-:W5:Y:S04]  /*0bc0*/  LDG.E R12, desc[UR4][R2.64+0x98] ;  /* 0x00009804020c7981 */ /* 0x000f68000c1e1900 */
        /* <DEDUP_REMOVED lines=14> */
[----:B------:R-:W5:Y:S01]  /*0cb0*/  LDG.E R22, desc[UR4][R2.64+0x1a4] ;  /* 0x0001a40402167981 */ /* 0x000f62000c1e1900 */
[----:B------:R-:W-:-:S03]  /*0cc0*/  FMUL R27, R17, R18 ;  /* 0x00000012111b7220 */ /* 0x000fc60000400000 */
[----:B------:R-:W5:Y:S04]  /*0cd0*/  LDG.E R13, desc[UR4][R2.64+0x2a4] ;  /* 0x0002a404020d7981 */ /* 0x000f68000c1e1900 */
[----:B------:R-:W5:Y:S04]  /*0ce0*/  LDG.E R17, desc[UR4][R2.64+0xa8] ;  /* 0x0000a80402117981 */ /* 0x000f68000c1e1900 */
[----:B------:R-:W5:Y:S01]  /*0cf0*/  LDG.E R18, desc[UR4][R2.64+0x1a8] ;  /* 0x0001a80402127981 */ /* 0x000f62000c1e1900 */
[----:B--2---:R-:W-:Y:S01]  /*0d00*/  FMUL R15, R15, R10 ;  /* 0x0000000a0f0f7220 */ /* 0x004fe20000400000 */
[----:B---3--:R-:W-:-:S02]  /*0d10*/  FFMA R24, R27, R5, R24 ;  /* 0x000000051b187223 */ /* 0x008fc40000000018 */
[----:B------:R-:W2:Y:S02]  /*0d20*/  LDG.E R5, desc[UR4][R2.64+0x2a8] ;  /* 0x0002a80402057981 */ /* 0x000ea4000c1e1900 */
[----:B----4-:R-:W-:Y:S02]  /*0d30*/  FFMA R11, R15, R11, R24 ;  /* 0x0000000b0f0b7223 */ /* 0x010fe40000000018 */
[----:B------:R-:W3:Y:S01]  /*0d40*/  LDG.E R24, desc[UR4][R2.64+0xbc] ;  /* 0x0000bc0402187981 */ /* 0x000ee2000c1e1900 */
[----:B-----5:R-:W-:-:S03]  /*0d50*/  FMUL R10, R9, R0 ;  /* 0x00000000090a7220 */ /* 0x020fc60000400000 */
[----:B------:R-:W4:Y:S04]  /*0d60*/  LDG.E R0, desc[UR4][R2.64+0xac] ;  /* 0x0000ac0402007981 */ /* 0x000f28000c1e1900 */
[----:B------:R-:W4:Y:S01]  /*0d70*/  LDG.E R9, desc[UR4][R2.64+0x1ac] ;  /* 0x0001ac0402097981 */ /* 0x000f22000c1e1900 */
[----:B------:R-:W-:-:S03]  /*0d80*/  FFMA R15, R10, R6, R11 ;  /* 0x000000060a0f7223 */ /* 0x000fc6000000000b */
[----:B------:R-:W5:Y:S01]  /*0d90*/  LDG.E R10, desc[UR4][R2.64+0x2ac] ;  /* 0x0002ac04020a7981 */ /* 0x000f62000c1e1900 */
[----:B------:R-:W-:-:S03]  /*0da0*/  FMUL R12, R12, R25 ;  /* 0x000000190c0c7220 */ /* 0x000fc60000400000 */
[----:B------:R-:W3:Y:S04]  /*0db0*/  LDG.E R11, desc[UR4][R2.64+0xb0] ;  /* 0x0000b004020b7981 */ /* 0x000ee8000c1e1900 */
[----:B------:R-:W3:Y:S01]  /*0dc0*/  LDG.E R6, desc[UR4][R2.64+0x1b0] ;  /* 0x0001b00402067981 */ /* 0x000ee2000c1e1900 */
[----:B------:R-:W-:Y:S01]  /*0dd0*/  FFMA R15, R12, R14, R15 ;  /* 0x0000000e0c0f7223 */ /* 0x000fe2000000000f */
[----:B------:R-:W-:Y:S02]  /*0de0*/  FMUL R14, R8, R7 ;  /* 0x00000007080e7220 */ /* 0x000fe40000400000 */
[----:B------:R-:W3:Y:S04]  /*0df0*/  LDG.E R12, desc[UR4][R2.64+0x2b0] ;  /* 0x0002b004020c7981 */ /* 0x000ee8000c1e1900 */
[----:B------:R-:W3:Y:S04]  /*0e00*/  LDG.E R8, desc[UR4][R2.64+0xb4] ;  /* 0x0000b40402087981 */ /* 0x000ee8000c1e1900 */
[----:B------:R-:W3:Y:S01]  /*0e10*/  LDG.E R7, desc[UR4][R2.64+0x1b4] ;  /* 0x0001b40402077981 */ /* 0x000ee2000c1e1900 */
[----:B------:R-:W-:-:S03]  /*0e20*/  FFMA R26, R14, R16, R15 ;  /* 0x000000100e1a7223 */ /* 0x000fc6000000000f */
[----:B------:R-:W3:Y:S01]  /*0e30*/  LDG.E R14, desc[UR4][R2.64+0x2b4] ;  /* 0x0002b404020e7981 */ /* 0x000ee2000c1e1900 */
[----:B------:R-:W-:-:S03]  /*0e40*/  FMUL R25, R19, R20 ;  /* 0x0000001413197220 */ /* 0x000fc60000400000 */
[----:B------:R-:W3:Y:S04]  /*0e50*/  LDG.E R15, desc[UR4][R2.64+0xb8] ;  /* 0x0000b804020f7981 */ /* 0x000ee8000c1e1900 */
[----:B------:R-:W3:Y:S04]  /*0e60*/  LDG.E R16, desc[UR4][R2.64+0x1b8] ;  /* 0x0001b80402107981 */ /* 0x000ee8000c1e1900 */
[----:B------:R-:W3:Y:S01]  /*0e70*/  LDG.E R20, desc[UR4][R2.64+0x2b8] ;  /* 0x0002b80402147981 */ /* 0x000ee2000c1e1900 */
[----:B------:R-:W-:-:S03]  /*0e80*/  FFMA R26, R25, R21, R26 ;  /* 0x00000015191a7223 */ /* 0x000fc6000000001a */
[----:B------:R-:W3:Y:S04]  /*0e90*/  LDG.E R19, desc[UR4][R2.64+0x1bc] ;  /* 0x0001bc0402137981 */ /* 0x000ee8000c1e1900 */
[----:B------:R-:W3:Y:S01]  /*0ea0*/  LDG.E R21, desc[UR4][R2.64+0x2bc] ;  /* 0x0002bc0402157981 */ /* 0x000ee2000c1e1900 */
[----:B------:R-:W-:-:S03]  /*0eb0*/  FMUL R25, R23, R22 ;  /* 0x0000001617197220 */ /* 0x000fc60000400000 */
[----:B------:R-:W3:Y:S01]  /*0ec0*/  LDG.E R23, desc[UR4][R2.64+0xc0] ;  /* 0x0000c00402177981 */ /* 0x000ee2000c1e1900 */
[----:B------:R-:W-:-:S03]  /*0ed0*/  FFMA R26, R25, R13, R26 ;  /* 0x0000000d191a7223 */ /* 0x000fc6000000001a */
[----:B------:R-:W3:Y:S01]  /*0ee0*/  LDG.E R22, desc[UR4][R2.64+0x1c0] ;  /* 0x0001c00402167981 */ /* 0x000ee2000c1e1900 */
[----:B------:R-:W-:-:S03]  /*0ef0*/  FMUL R25, R17, R18 ;  /* 0x0000001211197220 */ /* 0x000fc60000400000 */
[----:B------:R-:W3:Y:S04]  /*0f00*/  LDG.E R13, desc[UR4][R2.64+0x2c0] ;  /* 0x0002c004020d7981 */ /* 0x000ee8000c1e1900 */
[----:B------:R-:W3:Y:S04]  /*0f10*/  LDG.E R17, desc[UR4][R2.64+0xc4] ;  /* 0x0000c40402117981 */ /* 0x000ee8000c1e1900 */
[----:B------:R-:W3:Y:S01]  /*0f20*/  LDG.E R18, desc[UR4][R2.64+0x1c4] ;  /* 0x0001c40402127981 */ /* 0x000ee2000c1e1900 */
[----:B--2---:R-:W-:Y:S01]  /*0f30*/  FFMA R5, R25, R5, R26 ;  /* 0x0000000519057223 */ /* 0x004fe2000000001a */
[----:B----4-:R-:W-:-:S04]  /*0f40*/  FMUL R0, R0, R9 ;  /* 0x0000000900007220 */ /* 0x010fc80000400000 */
[----:B-----5:R-:W-:Y:S02]  /*0f50*/  FFMA R9, R0, R10, R5 ;  /* 0x0000000a00097223 */ /* 0x020fe40000000005 */
[----:B------:R-:W2:Y:S04]  /*0f60*/  LDG.E R0, desc[UR4][R2.64+0x2c4] ;  /* 0x0002c40402007981 */ /* 0x000ea8000c1e1900 */
[----:B------:R-:W4:Y:S01]  /*0f70*/  LDG.E R5, desc[UR4][R2.64+0x1c8] ;  /* 0x0001c80402057981 */ /* 0x000f22000c1e1900 */
[----:B---3--:R-:W-:-:S03]  /*0f80*/  FMUL R10, R11, R6 ;  /* 0x000000060b0a7220 */ /* 0x008fc60000400000 */
[----:B------:R-:W4:Y:S01]  /*0f90*/  LDG.E R6, desc[UR4][R2.64+0xc8] ;  /* 0x0000c80402067981 */ /* 0x000f22000c1e1900 */
[----:B------:R-:W-:-:S03]  /*0fa0*/  FFMA R11, R10, R12, R9 ;  /* 0x0000000c0a0b7223 */ /* 0x000fc60000000009 */
[----:B------:R-:W3:Y:S04]  /*0fb0*/  LDG.E R9, desc[UR4][R2.64+0x2c8] ;  /* 0x0002c80402097981 */ /* 0x000ee8000c1e1900 */
        /* <DEDUP_REMOVED lines=11> */
[----:B------:R-:W5:Y:S04]  /*1070*/  LDG.E R14, desc[UR4][R2.64+0x2d0] ;  /* 0x0002d004020e7981 */ /* 0x000f68000c1e1900 */
[----:B------:R-:W5:Y:S01]  /*1080*/  LDG.E R19, desc[UR4][R2.64+0xd4] ;  /* 0x0000d40402137981 */ /* 0x000f62000c1e1900 */
[----:B------:R-:W-:-:S03]  /*1090*/  FFMA R24, R25, R21, R16 ;  /* 0x0000001519187223 */ /* 0x000fc60000000010 */
[----:B------:R-:W5:Y:S04]  /*10a0*/  LDG.E R20, desc[UR4][R2.64+0x2d4] ;  /* 0x0002d40402147981 */ /* 0x000f68000c1e1900 */
[----:B------:R-:W5:Y:S04]  /*10b0*/  LDG.E R21, desc[UR4][R2.64+0xd8] ;  /* 0x0000d80402157981 */ /* 0x000f68000c1e1900 */
        /* <DEDUP_REMOVED lines=8> */
[----:B------:R-:W5:Y:S04]  /*1140*/  LDG.E R18, desc[UR4][R2.64+0xe0] ;  /* 0x0000e00402127981 */ /* 0x000f68000c1e1900 */
[----:B------:R-:W5:Y:S01]  /*1150*/  LDG.E R17, desc[UR4][R2.64+0x1e0] ;  /* 0x0001e00402117981 */ /* 0x000f62000c1e1900 */
[----:B--2---:R-:W-:Y:S01]  /*1160*/  FFMA R0, R24, R0, R27 ;  /* 0x0000000018007223 */ /* 0x004fe2000000001b */
[----:B----4-:R-:W-:-:S04]  /*1170*/  FMUL R5, R6, R5 ;  /* 0x0000000506057220 */ /* 0x010fc80000400000 */
[----:B---3--:R-:W-:Y:S02]  /*1180*/  FFMA R6, R5, R9, R0 ;  /* 0x0000000905067223 */ /* 0x008fe40000000000 */
[----:B------:R-:W2:Y:S04]  /*1190*/  LDG.E R5, desc[UR4][R2.64+0x2e0] ;  /* 0x0002e00402057981 */ /* 0x000ea8000c1e1900 */
[----:B------:R-:W3:Y:S01]  /*11a0*/  LDG.E R0, desc[UR4][R2.64+0x1e4] ;  /* 0x0001e40402007981 */ /* 0x000ee2000c1e1900 */
[----:B-----5:R-:W-:-:S03]  /*11b0*/  FMUL R9, R8, R7 ;  /* 0x0000000708097220 */ /* 0x020fc60000400000 */
[----:B------:R-:W3:Y:S01]  /*11c0*/  LDG.E R7, desc[UR4][R2.64+0xe4] ;  /* 0x0000e40402077981 */ /* 0x000ee2000c1e1900 */
[----:B------:R-:W-:-:S03]  /*11d0*/  FFMA R11, R9, R11, R6 ;  /* 0x0000000b090b7223 */ /* 0x000fc60000000006 */
[----:B------:R-:W4:Y:S04]  /*11e0*/  LDG.E R6, desc[UR4][R2.64+0x2e4] ;  /* 0x0002e40402067981 */ /* 0x000f28000c1e1900 */
[----:B------:R-:W5:Y:S01]  /*11f0*/  LDG.E R9, desc[UR4][R2.64+0xe8] ;  /* 0x0000e80402097981 */ /* 0x000f62000c1e1900 */
[----:B------:R-:W-:-:S03]  /*1200*/  FMUL R10, R10, R15 ;  /* 0x0000000f0a0a7220 */ /* 0x000fc60000400000 */
        /* <DEDUP_REMOVED lines=17> */
[----:B------:R-:W5:Y:S04]  /*1320*/  LDG.E R13, desc[UR4][R2.64+0x2f4] ;  /* 0x0002f404020d7981 */ /* 0x000f68000c1e1900 */
[----:B------:R-:W5:Y:S01]  /*1330*/  LDG.E R22, desc[UR4][R2.64+0xf8] ;  /* 0x0000f80402167981 */ /* 0x000f62000c1e1900 */
[----:B------:R-:W-:-:S03]  /*1340*/  FMUL R27, R18, R17 ;  /* 0x00000011121b7220 */ /* 0x000fc60000400000 */
[----:B------:R-:W5:Y:S04]  /*1350*/  LDG.E R23, desc[UR4][R2.64+0x1f8] ;  /* 0x0001f80402177981 */ /* 0x000f68000c1e1900 */
[----:B------:R-:W5:Y:S04]  /*1360*/  LDG.E R24, desc[UR4][R2.64+0x2f8] ;  /* 0x0002f80402187981 */ /* 0x000f68000c1e1900 */
[----:B------:R-:W5:Y:S04]  /*1370*/  LDG.E R18, desc[UR4][R2.64+0xfc] ;  /* 0x0000fc0402127981 */ /* 0x000f68000c1e1900 */
[----:B------:R-:W5:Y:S04]  /*1380*/  LDG.E R17, desc[UR4][R2.64+0x1fc] ;  /* 0x0001fc0402117981 */ /* 0x000f68000c1e1900 */
[----:B------:R-:W5:Y:S01]  /*1390*/  LDG.E R25, desc[UR4][R2.64+0x2fc] ;  /* 0x0002fc0402197981 */ /* 0x000f62000c1e1900 */
[----:B--2---:R-:W-:Y:S01]  /*13a0*/  FFMA R5, R27, R5, R26 ;  /* 0x000000051b057223 */ /* 0x004fe2000000001a */
[----:B---3--:R-:W-:-:S04]  /*13b0*/  FMUL R0, R7, R0 ;  /* 0x0000000007007220 */ /* 0x008fc80000400000 */
[----:B----4-:R-:W-:Y:S02]  /*13c0*/  FFMA R5, R0, R6, R5 ;  /* 0x0000000600057223 */ /* 0x010fe40000000005 */
[----:B------:R-:W0:Y:S01]  /*13d0*/  LDC.64 R6, c[0x0][0x388] ;  /* 0x0000e200ff067b82 */ /* 0x000e220000000a00 */
[----:B-----5:R-:W-:-:S04]  /*13e0*/  FMUL R8, R9, R8 ;  /* 0x0000000809087220 */ /* 0x020fc80000400000 */
[----:B------:R-:W-:Y:S01]  /*13f0*/  FFMA R5, R8, R12, R5 ;  /* 0x0000000c08057223 */ /* 0x000fe20000000005 */
[----:B------:R-:W-:-:S04]  /*1400*/  FMUL R10, R11, R10 ;  /* 0x0000000a0b0a7220 */ /* 0x000fc80000400000 */
        /* <DEDUP_REMOVED lines=9> */
[----:B0-----:R-:W-:-:S04]  /*14a0*/  IMAD.WIDE R6, R4, 0x4, R6 ;  /* 0x0000000404067825 */ /* 0x001fc800078e0206 */
[----:B------:R-:W-:-:S05]  /*14b0*/  FMUL R17, R17, 0.125 ;  /* 0x3e00000011117820 */ /* 0x000fca0000400000 */
[----:B------:R-:W-:Y:S01]  /*14c0*/  STG.E desc[UR4][R6.64], R17 ;  /* 0x0000001106007986 */ /* 0x000fe2000c101904 */
[----:B------:R-:W-:Y:S05]  /*14d0*/  EXIT ;  /* 0x000000000000794d */ /* 0x000fea0003800000 */
.L_x_0:
[----:B------:R-:W-:-:S00]  /*14e0*/  BRA `(.L_x_0) ;  /* 0xfffffffc00fc7947 */ /* 0x000fc0000383ffff */
[----:B------:R-:W-:-:S00]  /*14f0*/  NOP ;  /* 0x0000000000007918 */ /* 0x000fc00000000000 */
        /* <DEDUP_REMOVED lines=8> */
.L_x_1:


//--------------------- .nv.shared.reserved.0     --------------------------
	.section	.nv.shared.reserved.0,"aw",@nobits
	.weak		__nv_reservedSMEM_offset_0_alias
	.size		__nv_reservedSMEM_offset_0_alias, 0, 64
	.other		__nv_reservedSMEM_offset_0_alias,@"STO_CUDA_RESERVED_SHARED STV_DEFAULT"
__nv_reservedSMEM_offset_0_alias:
	.zero		0
	.zero		64


//--------------------- .nv.constant0._Z14qkv_gpu_kernelPKfPf --------------------------
	.section	.nv.constant0._Z14qkv_gpu_kernelPKfPf,"a",@progbits
	.sectionflags	@""
	.align	4
.nv.constant0._Z14qkv_gpu_kernelPKfPf:
	.zero		912


//--------------------- SYMBOLS --------------------------

	.type		.nv.reservedSmem.offset0,@object
	.size		.nv.reservedSmem.offset0,0x4
